//
// Generated by NVIDIA NVVM Compiler
//
// Compiler Build ID: CL-36424714
// Cuda compilation tools, release 13.0, V13.0.88
// Based on NVVM 20.0.0
//

.version 9.0
.target sm_100
.address_size 64

	// .globl	template_op_kernel0

.visible .entry template_op_kernel0(
	.param .u64 .ptr .align 1 template_op_kernel0_param_0,
	.param .u64 .ptr .align 1 template_op_kernel0_param_1
)
.maxntid 8
{
	.reg .pred 	%p<2>;
	.reg .b16 	%rs<69>;
	.reg .b32 	%r<11>;
	.reg .b64 	%rd<30>;

	ld.param.u64 	%rd7, [template_op_kernel0_param_0];
	ld.param.u64 	%rd8, [template_op_kernel0_param_1];
	cvta.to.global.u64 	%rd9, %rd8;
	cvta.to.global.u64 	%rd10, %rd7;
	mov.u32 	%r4, %ctaid.z;
	mov.u32 	%r5, %tid.z;
	mov.u32 	%r6, %ctaid.y;
	mov.u32 	%r7, %ctaid.x;
	mul.wide.u32 	%rd11, %r6, 2064384;
	mul.wide.u32 	%rd12, %r7, 49152;
	add.s64 	%rd13, %rd11, %rd12;
	cvt.u64.u32 	%rd14, %r4;
	shr.u64 	%rd15, %rd14, 1;
	mad.lo.s64 	%rd16, %rd15, 6144, %rd13;
	cvt.u16.u32 	%rs1, %r5;
	cvt.u16.u32 	%rs2, %r4;
	shl.b16 	%rs3, %rs2, 3;
	or.b16  	%rs4, %rs3, %rs1;
	cvt.u32.u16 	%r8, %rs4;
	and.b32  	%r9, %r8, 15;
	mul.wide.u32 	%rd17, %r9, 16;
	or.b64  	%rd18, %rd16, %rd17;
	add.s64 	%rd19, %rd18, %rd9;
	add.s64 	%rd29, %rd19, 256;
	mul.wide.u32 	%rd20, %r4, 14450688;
	mul.wide.u32 	%rd21, %r5, 1806336;
	add.s64 	%rd22, %rd20, %rd21;
	mul.wide.u32 	%rd23, %r6, 43008;
	add.s64 	%rd24, %rd22, %rd23;
	mul.wide.u32 	%rd25, %r7, 1024;
	add.s64 	%rd26, %rd24, %rd25;
	add.s64 	%rd27, %rd26, %rd10;
	add.s64 	%rd28, %rd27, 15;
	mov.b32 	%r10, 0;
$L__BB0_1:
	ld.global.nc.u8 	%rs5, [%rd28+-15];
	cvt.u16.u8 	%rs6, %rs5;
	st.global.u8 	[%rd29+-256], %rs6;
	ld.global.nc.u8 	%rs7, [%rd28+-14];
	cvt.u16.u8 	%rs8, %rs7;
	st.global.u8 	[%rd29+-255], %rs8;
	ld.global.nc.u8 	%rs9, [%rd28+-13];
	cvt.u16.u8 	%rs10, %rs9;
	st.global.u8 	[%rd29+-254], %rs10;
	ld.global.nc.u8 	%rs11, [%rd28+-12];
	cvt.u16.u8 	%rs12, %rs11;
	st.global.u8 	[%rd29+-253], %rs12;
	ld.global.nc.u8 	%rs13, [%rd28+-11];
	cvt.u16.u8 	%rs14, %rs13;
	st.global.u8 	[%rd29+-252], %rs14;
	ld.global.nc.u8 	%rs15, [%rd28+-10];
	cvt.u16.u8 	%rs16, %rs15;
	st.global.u8 	[%rd29+-251], %rs16;
	ld.global.nc.u8 	%rs17, [%rd28+-9];
	cvt.u16.u8 	%rs18, %rs17;
	st.global.u8 	[%rd29+-250], %rs18;
	ld.global.nc.u8 	%rs19, [%rd28+-8];
	cvt.u16.u8 	%rs20, %rs19;
	st.global.u8 	[%rd29+-249], %rs20;
	ld.global.nc.u8 	%rs21, [%rd28+-7];
	cvt.u16.u8 	%rs22, %rs21;
	st.global.u8 	[%rd29+-248], %rs22;
	ld.global.nc.u8 	%rs23, [%rd28+-6];
	cvt.u16.u8 	%rs24, %rs23;
	st.global.u8 	[%rd29+-247], %rs24;
	ld.global.nc.u8 	%rs25, [%rd28+-5];
	cvt.u16.u8 	%rs26, %rs25;
	st.global.u8 	[%rd29+-246], %rs26;
	ld.global.nc.u8 	%rs27, [%rd28+-4];
	cvt.u16.u8 	%rs28, %rs27;
	st.global.u8 	[%rd29+-245], %rs28;
	ld.global.nc.u8 	%rs29, [%rd28+-3];
	cvt.u16.u8 	%rs30, %rs29;
	st.global.u8 	[%rd29+-244], %rs30;
	ld.global.nc.u8 	%rs31, [%rd28+-2];
	cvt.u16.u8 	%rs32, %rs31;
	st.global.u8 	[%rd29+-243], %rs32;
	ld.global.nc.u8 	%rs33, [%rd28+-1];
	cvt.u16.u8 	%rs34, %rs33;
	st.global.u8 	[%rd29+-242], %rs34;
	ld.global.nc.u8 	%rs35, [%rd28];
	cvt.u16.u8 	%rs36, %rs35;
	st.global.u8 	[%rd29+-241], %rs36;
	ld.global.nc.u8 	%rs37, [%rd28+1];
	cvt.u16.u8 	%rs38, %rs37;
	st.global.u8 	[%rd29], %rs38;
	ld.global.nc.u8 	%rs39, [%rd28+2];
	cvt.u16.u8 	%rs40, %rs39;
	st.global.u8 	[%rd29+1], %rs40;
	ld.global.nc.u8 	%rs41, [%rd28+3];
	cvt.u16.u8 	%rs42, %rs41;
	st.global.u8 	[%rd29+2], %rs42;
	ld.global.nc.u8 	%rs43, [%rd28+4];
	cvt.u16.u8 	%rs44, %rs43;
	st.global.u8 	[%rd29+3], %rs44;
	ld.global.nc.u8 	%rs45, [%rd28+5];
	cvt.u16.u8 	%rs46, %rs45;
	st.global.u8 	[%rd29+4], %rs46;
	ld.global.nc.u8 	%rs47, [%rd28+6];
	cvt.u16.u8 	%rs48, %rs47;
	st.global.u8 	[%rd29+5], %rs48;
	ld.global.nc.u8 	%rs49, [%rd28+7];
	cvt.u16.u8 	%rs50, %rs49;
	st.global.u8 	[%rd29+6], %rs50;
	ld.global.nc.u8 	%rs51, [%rd28+8];
	cvt.u16.u8 	%rs52, %rs51;
	st.global.u8 	[%rd29+7], %rs52;
	ld.global.nc.u8 	%rs53, [%rd28+9];
	cvt.u16.u8 	%rs54, %rs53;
	st.global.u8 	[%rd29+8], %rs54;
	ld.global.nc.u8 	%rs55, [%rd28+10];
	cvt.u16.u8 	%rs56, %rs55;
	st.global.u8 	[%rd29+9], %rs56;
	ld.global.nc.u8 	%rs57, [%rd28+11];
	cvt.u16.u8 	%rs58, %rs57;
	st.global.u8 	[%rd29+10], %rs58;
	ld.global.nc.u8 	%rs59, [%rd28+12];
	cvt.u16.u8 	%rs60, %rs59;
	st.global.u8 	[%rd29+11], %rs60;
	ld.global.nc.u8 	%rs61, [%rd28+13];
	cvt.u16.u8 	%rs62, %rs61;
	st.global.u8 	[%rd29+12], %rs62;
	ld.global.nc.u8 	%rs63, [%rd28+14];
	cvt.u16.u8 	%rs64, %rs63;
	st.global.u8 	[%rd29+13], %rs64;
	ld.global.nc.u8 	%rs65, [%rd28+15];
	cvt.u16.u8 	%rs66, %rs65;
	st.global.u8 	[%rd29+14], %rs66;
	ld.global.nc.u8 	%rs67, [%rd28+16];
	cvt.u16.u8 	%rs68, %rs67;
	st.global.u8 	[%rd29+15], %rs68;
	add.s32 	%r10, %r10, 1;
	add.s64 	%rd29, %rd29, 512;
	add.s64 	%rd28, %rd28, 32;
	setp.ne.s32 	%p1, %r10, 32;
	@%p1 bra 	$L__BB0_1;
	ret;

}


// ===== COMPILED SASS (sm_100) =====

	.target	sm_100

	.elftype	@"ET_EXEC"


//--------------------- .note.nv.tkinfo           --------------------------
	.section	.note.nv.tkinfo,"",@"SHT_NOTE"
	.sectionflags	@"SHF_NOTE_NV_TKINFO"
	.tkinfo
        /*0018*/ 	.word	0x00000002
        /*0030*/ 	.string	""
        /*0030*/ 	.string	"ptxas"
        /*0030*/ 	.string	"Cuda compilation tools, release 13.0, V13.0.88"
        /*0030*/ 	.string	"Build cuda_13.0.r13.0/compiler.36424714_0"
        /*0030*/ 	.string	"-arch sm_100 -m 64 "



//--------------------- .note.nv.cuinfo           --------------------------
	.section	.note.nv.cuinfo,"",@"SHT_NOTE"
	.sectionflags	@"SHF_NOTE_NV_CUINFO"
        /*0018*/ 	.short	0x0002
        /*001a*/ 	.short	0x0064
        /*001c*/ 	.short	0x0082
	.zero		2


//--------------------- .nv.info                  --------------------------
	.section	.nv.info,"",@"SHT_CUDA_INFO"
	.align	4


	//----- nvinfo : EIATTR_REGCOUNT
	.align		4
        /*0000*/ 	.byte	0x04, 0x2f
        /*0002*/ 	.short	(.L_1 - .L_0)
	.align		4
.L_0:
        /*0004*/ 	.word	index@(template_op_kernel0)
        /*0008*/ 	.word	0x00000040


	//----- nvinfo : EIATTR_FRAME_SIZE
	.align		4
.L_1:
        /*000c*/ 	.byte	0x04, 0x11
        /*000e*/ 	.short	(.L_3 - .L_2)
	.align		4
.L_2:
        /*0010*/ 	.word	index@(template_op_kernel0)
        /*0014*/ 	.word	0x00000000


	//----- nvinfo : EIATTR_MIN_STACK_SIZE
	.align		4
.L_3:
        /*0018*/ 	.byte	0x04, 0x12
        /*001a*/ 	.short	(.L_5 - .L_4)
	.align		4
.L_4:
        /*001c*/ 	.word	index@(template_op_kernel0)
        /*0020*/ 	.word	0x00000000
.L_5:


//--------------------- .nv.compat                --------------------------
	.section	.nv.compat,"",@"SHT_CUDA_COMPAT_INFO"
	.align	4
        /*0000*/ 	.byte	0x02, 0x09, 0x00, 0x00, 0x02, 0x02, 0x01, 0x00, 0x02, 0x05, 0x05, 0x00, 0x03, 0x07, 0x01, 0x01
        /*0010*/ 	.byte	0x02, 0x03, 0x00, 0x00, 0x02, 0x06, 0x01, 0x00, 0x04, 0x0b, 0x08, 0x00, 0x09, 0x00, 0x00, 0x00
        /*0020*/ 	.byte	0x00, 0x00, 0x00, 0x00


//--------------------- .nv.info.template_op_kernel0 --------------------------
	.section	.nv.info.template_op_kernel0,"",@"SHT_CUDA_INFO"
	.sectionflags	@""
	.align	4


	//----- nvinfo : EIATTR_CUDA_API_VERSION
	.align		4
        /*0000*/ 	.byte	0x04, 0x37
        /*0002*/ 	.short	(.L_7 - .L_6)
.L_6:
        /*0004*/ 	.word	0x00000082


	//----- nvinfo : EIATTR_KPARAM_INFO
	.align		4
.L_7:
        /*0008*/ 	.byte	0x04, 0x17
        /*000a*/ 	.short	(.L_9 - .L_8)
.L_8:
        /*000c*/ 	.word	0x00000000
        /*0010*/ 	.short	0x0001
        /*0012*/ 	.short	0x0008
        /*0014*/ 	.byte	0x00, 0xf5, 0x21, 0x00


	//----- nvinfo : EIATTR_KPARAM_INFO
	.align		4
.L_9:
        /*0018*/ 	.byte	0x04, 0x17
        /*001a*/ 	.short	(.L_11 - .L_10)
.L_10:
        /*001c*/ 	.word	0x00000000
        /*0020*/ 	.short	0x0000
        /*0022*/ 	.short	0x0000
        /*0024*/ 	.byte	0x00, 0xf5, 0x21, 0x00


	//----- nvinfo : EIATTR_SPARSE_MMA_MASK
	.align		4
.L_11:
        /*0028*/ 	.byte	0x03, 0x50
        /*002a*/ 	.short	0x0000


	//----- nvinfo : EIATTR_MAXREG_COUNT
	.align		4
        /*002c*/ 	.byte	0x03, 0x1b
        /*002e*/ 	.short	0x00ff


	//----- nvinfo : EIATTR_MERCURY_ISA_VERSION
	.align		4
        /*0030*/ 	.byte	0x03, 0x5f
        /*0032*/ 	.short	0x0101


	//----- nvinfo : EIATTR_VRC_CTA_INIT_COUNT
	.align		4
        /*0034*/ 	.byte	0x02, 0x4a
	.zero		1
	.zero		1


	//----- nvinfo : EIATTR_EXIT_INSTR_OFFSETS
	.align		4
        /*0038*/ 	.byte	0x04, 0x1c
        /*003a*/ 	.short	(.L_13 - .L_12)


	//   ....[0]....
.L_12:
        /*003c*/ 	.word	0x00000670


	//----- nvinfo : EIATTR_MAX_THREADS
	.align		4
.L_13:
        /*0040*/ 	.byte	0x04, 0x05
        /*0042*/ 	.short	(.L_15 - .L_14)
.L_14:
        /*0044*/ 	.word	0x00000008
        /*0048*/ 	.word	0x00000001
        /*004c*/ 	.word	0x00000001


	//----- nvinfo : EIATTR_CBANK_PARAM_SIZE
	.align		4
.L_15:
        /*0050*/ 	.byte	0x03, 0x19
        /*0052*/ 	.short	0x0010


	//----- nvinfo : EIATTR_PARAM_CBANK
	.align		4
        /*0054*/ 	.byte	0x04, 0x0a
        /*0056*/ 	.short	(.L_17 - .L_16)
	.align		4
.L_16:
        /*0058*/ 	.word	index@(.nv.constant0.template_op_kernel0)
        /*005c*/ 	.short	0x0380
        /*005e*/ 	.short	0x0010


	//----- nvinfo : EIATTR_SW_WAR
	.align		4
.L_17:
        /*0060*/ 	.byte	0x04, 0x36
        /*0062*/ 	.short	(.L_19 - .L_18)
.L_18:
        /*0064*/ 	.word	0x00000008
.L_19:


//--------------------- .nv.callgraph             --------------------------
	.section	.nv.callgraph,"",@"SHT_CUDA_CALLGRAPH"
	.align	4
	.sectionentsize	8
	.align		4
        /*0000*/ 	.word	0x00000000
	.align		4
        /*0004*/ 	.word	0xffffffff
	.align		4
        /*0008*/ 	.word	0x00000000
	.align		4
        /*000c*/ 	.word	0xfffffffe
	.align		4
        /*0010*/ 	.word	0x00000000
	.align		4
        /*0014*/ 	.word	0xfffffffd
	.align		4
        /*0018*/ 	.word	0x00000000
	.align		4
        /*001c*/ 	.word	0xfffffffc


//--------------------- .text.template_op_kernel0 --------------------------
	.section	.text.template_op_kernel0,"ax",@progbits
	.align	128
        .global         template_op_kernel0
        .type           template_op_kernel0,@function
        .size           template_op_kernel0,(.L_x_2 - template_op_kernel0)
        .other          template_op_kernel0,@"STO_CUDA_ENTRY STV_DEFAULT"
template_op_kernel0:
.text.template_op_kernel0:
[----:B------:R-:W-:Y:S01]  /*0000*/  LDC R1, c[0x0][0x37c] ;  /* 0x0000df00ff017b82 */ /* 0x000fe20000000800 */
[----:B------:R-:W0:Y:S01]  /*0010*/  S2R R7, SR_CTAID.Z ;  /* 0x0000000000077919 */ /* 0x000e220000002700 */
[----:B------:R-:W1:Y:S01]  /*0020*/  LDCU.128 UR8, c[0x0][0x380] ;  /* 0x00007000ff0877ac */ /* 0x000e620008000c00 */
[----:B------:R-:W2:Y:S01]  /*0030*/  S2R R9, SR_TID.Z ;  /* 0x0000000000097919 */ /* 0x000ea20000002300 */
[----:B------:R-:W-:Y:S01]  /*0040*/  UMOV UR4, URZ ;  /* 0x000000ff00047c82 */ /* 0x000fe20008000000 */
[----:B------:R-:W3:Y:S01]  /*0050*/  LDCU.64 UR6, c[0x0][0x358] ;  /* 0x00006b00ff0677ac */ /* 0x000ee20008000a00 */
[----:B------:R-:W4:Y:S01]  /*0060*/  S2R R13, SR_CTAID.X ;  /* 0x00000000000d7919 */ /* 0x000f220000002500 */
[----:B------:R-:W5:Y:S01]  /*0070*/  S2R R11, SR_CTAID.Y ;  /* 0x00000000000b7919 */ /* 0x000f620000002600 */
[----:B0-----:R-:W-:Y:S02]  /*0080*/  IMAD.SHL.U32 R0, R7, 0x8, RZ ;  /* 0x0000000807007824 */ /* 0x001fe400078e00ff */
[----:B--2---:R-:W-:-:S03]  /*0090*/  IMAD.WIDE.U32 R4, R9, 0x1b9000, RZ ;  /* 0x001b900009047825 */ /* 0x004fc600078e00ff */
[----:B------:R-:W-:Y:S01]  /*00a0*/  LOP3.LUT R0, R0, 0xffff, R9, 0xc8, !PT ;  /* 0x0000ffff00007812 */ /* 0x000fe200078ec809 */
[----:B----4-:R-:W-:-:S03]  /*00b0*/  IMAD.WIDE.U32 R2, R13, 0xc000, RZ ;  /* 0x0000c0000d027825 */ /* 0x010fc600078e00ff */
[----:B------:R-:W-:Y:S01]  /*00c0*/  LOP3.LUT R0, R0, 0xf, RZ, 0xc0, !PT ;  /* 0x0000000f00007812 */ /* 0x000fe200078ec0ff */
[C---:B------:R-:W-:Y:S01]  /*00d0*/  IMAD.WIDE.U32 R4, R7.reuse, 0xdc8000, R4 ;  /* 0x00dc800007047825 */ /* 0x040fe200078e0004 */
[----:B------:R-:W-:-:S03]  /*00e0*/  SHF.R.U64 R7, R7, 0x1, RZ ;  /* 0x0000000107077819 */ /* 0x000fc600000012ff */
[----:B-----5:R-:W-:-:S04]  /*00f0*/  IMAD.WIDE.U32 R2, R11, 0x1f8000, R2 ;  /* 0x001f80000b027825 */ /* 0x020fc800078e0002 */
[----:B------:R-:W-:-:S04]  /*0100*/  IMAD.WIDE.U32 R4, R11, 0xa800, R4 ;  /* 0x0000a8000b047825 */ /* 0x000fc800078e0004 */
[----:B------:R-:W-:-:S04]  /*0110*/  IMAD.WIDE.U32 R6, R7, 0x1800, R2 ;  /* 0x0000180007067825 */ /* 0x000fc800078e0002 */
[----:B------:R-:W-:-:S04]  /*0120*/  IMAD.WIDE.U32 R2, R0, 0x10, RZ ;  /* 0x0000001000027825 */ /* 0x000fc800078e00ff */
[----:B------:R-:W-:Y:S01]  /*0130*/  IMAD.WIDE.U32 R4, R13, 0x400, R4 ;  /* 0x000004000d047825 */ /* 0x000fe200078e0004 */
[----:B------:R-:W-:-:S03]  /*0140*/  LOP3.LUT R12, R6, R2, RZ, 0xfc, !PT ;  /* 0x00000002060c7212 */ /* 0x000fc600078efcff */
[----:B------:R-:W-:Y:S01]  /*0150*/  VIADD R7, R7, UR4 ;  /* 0x0000000407077c36 */ /* 0x000fe20008000000 */
[----:B-1----:R-:W-:Y:S01]  /*0160*/  IADD3 R2, P2, PT, R4, UR8, RZ ;  /* 0x0000000804027c10 */ /* 0x002fe2000ff5e0ff */
[----:B------:R-:W-:Y:S01]  /*0170*/  UMOV UR4, URZ ;  /* 0x000000ff00047c82 */ /* 0x000fe20008000000 */
[----:B------:R-:W-:Y:S02]  /*0180*/  IADD3 R12, P0, PT, R12, UR10, RZ ;  /* 0x0000000a0c0c7c10 */ /* 0x000fe4000ff1e0ff */
[----:B------:R-:W-:Y:S02]  /*0190*/  IADD3 R2, P3, PT, R2, 0xf, RZ ;  /* 0x0000000f02027810 */ /* 0x000fe40007f7e0ff */
[----:B------:R-:W-:Y:S02]  /*01a0*/  IADD3 R12, P1, PT, R12, 0x100, RZ ;  /* 0x000001000c0c7810 */ /* 0x000fe40007f3e0ff */
[----:B------:R-:W-:Y:S02]  /*01b0*/  LOP3.LUT R14, R7, R3, RZ, 0xfc, !PT ;  /* 0x00000003070e7212 */ /* 0x000fe400078efcff */
[----:B------:R-:W-:-:S02]  /*01c0*/  IADD3.X R3, PT, PT, RZ, UR9, R5, P3, P2 ;  /* 0x00000009ff037c10 */ /* 0x000fc40009fe4405 */
[----:B---3--:R-:W-:-:S07]  /*01d0*/  IADD3.X R14, PT, PT, RZ, UR11, R14, P1, P0 ;  /* 0x0000000bff0e7c10 */ /* 0x008fce0008fe040e */
.L_x_0:
[----:B0-----:R-:W2:Y:S04]  /*01e0*/  LDG.E.U8.CONSTANT R7, desc[UR6][R2.64+-0xf] ;  /* 0xfffff10602077981 */ /* 0x001ea8000c1e9100 */
[----:B------:R-:W3:Y:S04]  /*01f0*/  LDG.E.U8.CONSTANT R9, desc[UR6][R2.64+-0xe] ;  /* 0xfffff20602097981 */ /* 0x000ee8000c1e9100 */
[----:B------:R-:W4:Y:S04]  /*0200*/  LDG.E.U8.CONSTANT R11, desc[UR6][R2.64+-0xd] ;  /* 0xfffff306020b7981 */ /* 0x000f28000c1e9100 */
[----:B------:R-:W5:Y:S04]  /*0210*/  LDG.E.U8.CONSTANT R13, desc[UR6][R2.64+-0xc] ;  /* 0xfffff406020d7981 */ /* 0x000f68000c1e9100 */
        /* <DEDUP_REMOVED lines=27> */
[----:B------:R0:W5:Y:S01]  /*03d0*/  LDG.E.U8.CONSTANT R10, desc[UR6][R2.64+0x10] ;  /* 0x00001006020a7981 */ /* 0x000162000c1e9100 */
[----:B------:R-:W-:Y:S01]  /*03e0*/  IMAD.MOV.U32 R4, RZ, RZ, R12 ;  /* 0x000000ffff047224 */ /* 0x000fe200078e000c */
[----:B------:R-:W-:Y:S01]  /*03f0*/  MOV R5, R14 ;  /* 0x0000000e00057202 */ /* 0x000fe20000000f00 */
[----:B------:R-:W-:-:S03]  /*0400*/  UIADD3 UR4, UPT, UPT, UR4, 0x1, URZ ;  /* 0x0000000104047890 */ /* 0x000fc6000fffe0ff */
[----:B------:R-:W-:Y:S01]  /*0410*/  IADD3 R12, P0, PT, R4, 0x200, RZ ;  /* 0x00000200040c7810 */ /* 0x000fe20007f1e0ff */
[----:B------:R-:W-:Y:S01]  /*0420*/  UISETP.NE.AND UP0, UPT, UR4, 0x20, UPT ;  /* 0x000000200400788c */ /* 0x000fe2000bf05270 */
[----:B0-----:R-:W-:-:S03]  /*0430*/  IADD3 R2, P1, PT, R2, 0x20, RZ ;  /* 0x0000002002027810 */ /* 0x001fc60007f3e0ff */
[----:B------:R-:W-:Y:S01]  /*0440*/  IMAD.X R14, RZ, RZ, R5, P0 ;  /* 0x000000ffff0e7224 */ /* 0x000fe200000e0605 */
[----:B------:R-:W-:Y:S01]  /*0450*/  IADD3.X R3, PT, PT, RZ, R3, RZ, P1, !PT ;  /* 0x00000003ff037210 */ /* 0x000fe20000ffe4ff */
[----:B--2---:R0:W-:Y:S04]  /*0460*/  STG.E.U8 desc[UR6][R4.64+-0x100], R7 ;  /* 0xffff000704007986 */ /* 0x0041e8000c101106 */
[----:B---3--:R0:W-:Y:S04]  /*0470*/  STG.E.U8 desc[UR6][R4.64+-0xff], R9 ;  /* 0xffff010904007986 */ /* 0x0081e8000c101106 */
[----:B----4-:R0:W-:Y:S04]  /*0480*/  STG.E.U8 desc[UR6][R4.64+-0xfe], R11 ;  /* 0xffff020b04007986 */ /* 0x0101e8000c101106 */
[----:B-----5:R0:W-:Y:S04]  /*0490*/  STG.E.U8 desc[UR6][R4.64+-0xfd], R13 ;  /* 0xffff030d04007986 */ /* 0x0201e8000c101106 */
[----:B------:R0:W-:Y:S04]  /*04a0*/  STG.E.U8 desc[UR6][R4.64+-0xfc], R15 ;  /* 0xffff040f04007986 */ /* 0x0001e8000c101106 */
        /* <DEDUP_REMOVED lines=26> */
[----:B------:R0:W-:Y:S01]  /*0650*/  STG.E.U8 desc[UR6][R4.64+0xf], R10 ;  /* 0x00000f0a04007986 */ /* 0x0001e2000c101106 */
[----:B------:R-:W-:Y:S05]  /*0660*/  BRA.U UP0, `(.L_x_0) ;  /* 0xfffffff900dc7547 */ /* 0x000fea000b83ffff */
[----:B------:R-:W-:Y:S05]  /*0670*/  EXIT ;  /* 0x000000000000794d */ /* 0x000fea0003800000 */
.L_x_1:
[----:B------:R-:W-:-:S00]  /*0680*/  BRA `(.L_x_1) ;  /* 0xfffffffc00fc7947 */ /* 0x000fc0000383ffff */
[----:B------:R-:W-:-:S00]  /*0690*/  NOP ;  /* 0x0000000000007918 */ /* 0x000fc00000000000 */
        /* <DEDUP_REMOVED lines=14> */
.L_x_2:


//--------------------- .nv.shared.reserved.0     --------------------------
	.section	.nv.shared.reserved.0,"aw",@nobits
	.weak		__nv_reservedSMEM_offset_0_alias
	.size		__nv_reservedSMEM_offset_0_alias, 0, 64
	.other		__nv_reservedSMEM_offset_0_alias,@"STO_CUDA_RESERVED_SHARED STV_DEFAULT"
__nv_reservedSMEM_offset_0_alias:
	.zero		0
	.zero		64


//--------------------- .nv.constant0.template_op_kernel0 --------------------------
	.section	.nv.constant0.template_op_kernel0,"a",@progbits
	.sectionflags	@""
	.align	4
.nv.constant0.template_op_kernel0:
	.zero		912


//--------------------- SYMBOLS --------------------------

	.type		.nv.reservedSmem.offset0,@object
	.size		.nv.reservedSmem.offset0,0x4
